//
// Generated by NVIDIA NVVM Compiler
//
// Compiler Build ID: CL-36424714
// Cuda compilation tools, release 13.0, V13.0.88
// Based on NVVM 20.0.0
//

.version 9.0
.target sm_100
.address_size 64

	// .globl	_Z13matvec_kernelPKfS0_Pfii

.visible .entry _Z13matvec_kernelPKfS0_Pfii(
	.param .u64 .ptr .align 1 _Z13matvec_kernelPKfS0_Pfii_param_0,
	.param .u64 .ptr .align 1 _Z13matvec_kernelPKfS0_Pfii_param_1,
	.param .u64 .ptr .align 1 _Z13matvec_kernelPKfS0_Pfii_param_2,
	.param .u32 _Z13matvec_kernelPKfS0_Pfii_param_3,
	.param .u32 _Z13matvec_kernelPKfS0_Pfii_param_4
)
{
	.reg .pred 	%p<13>;
	.reg .b32 	%r<38>;
	.reg .b32 	%f<127>;
	.reg .b64 	%rd<31>;

	ld.param.u64 	%rd11, [_Z13matvec_kernelPKfS0_Pfii_param_0];
	ld.param.u64 	%rd12, [_Z13matvec_kernelPKfS0_Pfii_param_1];
	ld.param.u64 	%rd10, [_Z13matvec_kernelPKfS0_Pfii_param_2];
	ld.param.u32 	%r24, [_Z13matvec_kernelPKfS0_Pfii_param_3];
	ld.param.u32 	%r23, [_Z13matvec_kernelPKfS0_Pfii_param_4];
	cvta.to.global.u64 	%rd1, %rd12;
	cvta.to.global.u64 	%rd2, %rd11;
	mov.u32 	%r25, %ctaid.x;
	mov.u32 	%r26, %ntid.x;
	mov.u32 	%r27, %tid.x;
	mad.lo.s32 	%r1, %r25, %r26, %r27;
	setp.ge.s32 	%p1, %r1, %r24;
	@%p1 bra 	$L__BB0_15;
	setp.lt.s32 	%p2, %r23, 1;
	mov.f32 	%f126, 0f00000000;
	@%p2 bra 	$L__BB0_14;
	mul.lo.s32 	%r2, %r23, %r1;
	and.b32  	%r3, %r23, 15;
	setp.lt.u32 	%p3, %r23, 16;
	mov.f32 	%f126, 0f00000000;
	mov.b32 	%r34, 0;
	@%p3 bra 	$L__BB0_5;
	and.b32  	%r34, %r23, 2147483632;
	neg.s32 	%r32, %r34;
	add.s64 	%rd3, %rd2, 32;
	add.s64 	%rd29, %rd1, 32;
	mov.f32 	%f126, 0f00000000;
	mov.u32 	%r31, %r2;
$L__BB0_4:
	.pragma "nounroll";
	mul.wide.s32 	%rd13, %r31, 4;
	add.s64 	%rd14, %rd3, %rd13;
	ld.global.nc.f32 	%f18, [%rd14+-32];
	ld.global.nc.f32 	%f19, [%rd29+-32];
	fma.rn.f32 	%f20, %f18, %f19, %f126;
	ld.global.nc.f32 	%f21, [%rd14+-28];
	ld.global.nc.f32 	%f22, [%rd29+-28];
	fma.rn.f32 	%f23, %f21, %f22, %f20;
	ld.global.nc.f32 	%f24, [%rd14+-24];
	ld.global.nc.f32 	%f25, [%rd29+-24];
	fma.rn.f32 	%f26, %f24, %f25, %f23;
	ld.global.nc.f32 	%f27, [%rd14+-20];
	ld.global.nc.f32 	%f28, [%rd29+-20];
	fma.rn.f32 	%f29, %f27, %f28, %f26;
	ld.global.nc.f32 	%f30, [%rd14+-16];
	ld.global.nc.f32 	%f31, [%rd29+-16];
	fma.rn.f32 	%f32, %f30, %f31, %f29;
	ld.global.nc.f32 	%f33, [%rd14+-12];
	ld.global.nc.f32 	%f34, [%rd29+-12];
	fma.rn.f32 	%f35, %f33, %f34, %f32;
	ld.global.nc.f32 	%f36, [%rd14+-8];
	ld.global.nc.f32 	%f37, [%rd29+-8];
	fma.rn.f32 	%f38, %f36, %f37, %f35;
	ld.global.nc.f32 	%f39, [%rd14+-4];
	ld.global.nc.f32 	%f40, [%rd29+-4];
	fma.rn.f32 	%f41, %f39, %f40, %f38;
	ld.global.nc.f32 	%f42, [%rd14];
	ld.global.nc.f32 	%f43, [%rd29];
	fma.rn.f32 	%f44, %f42, %f43, %f41;
	ld.global.nc.f32 	%f45, [%rd14+4];
	ld.global.nc.f32 	%f46, [%rd29+4];
	fma.rn.f32 	%f47, %f45, %f46, %f44;
	ld.global.nc.f32 	%f48, [%rd14+8];
	ld.global.nc.f32 	%f49, [%rd29+8];
	fma.rn.f32 	%f50, %f48, %f49, %f47;
	ld.global.nc.f32 	%f51, [%rd14+12];
	ld.global.nc.f32 	%f52, [%rd29+12];
	fma.rn.f32 	%f53, %f51, %f52, %f50;
	ld.global.nc.f32 	%f54, [%rd14+16];
	ld.global.nc.f32 	%f55, [%rd29+16];
	fma.rn.f32 	%f56, %f54, %f55, %f53;
	ld.global.nc.f32 	%f57, [%rd14+20];
	ld.global.nc.f32 	%f58, [%rd29+20];
	fma.rn.f32 	%f59, %f57, %f58, %f56;
	ld.global.nc.f32 	%f60, [%rd14+24];
	ld.global.nc.f32 	%f61, [%rd29+24];
	fma.rn.f32 	%f62, %f60, %f61, %f59;
	ld.global.nc.f32 	%f63, [%rd14+28];
	ld.global.nc.f32 	%f64, [%rd29+28];
	fma.rn.f32 	%f126, %f63, %f64, %f62;
	add.s32 	%r32, %r32, 16;
	add.s32 	%r31, %r31, 16;
	add.s64 	%rd29, %rd29, 64;
	setp.ne.s32 	%p4, %r32, 0;
	@%p4 bra 	$L__BB0_4;
$L__BB0_5:
	setp.eq.s32 	%p5, %r3, 0;
	@%p5 bra 	$L__BB0_14;
	and.b32  	%r11, %r23, 7;
	setp.lt.u32 	%p6, %r3, 8;
	@%p6 bra 	$L__BB0_8;
	add.s32 	%r29, %r34, %r2;
	mul.wide.s32 	%rd15, %r29, 4;
	add.s64 	%rd16, %rd2, %rd15;
	ld.global.nc.f32 	%f66, [%rd16];
	mul.wide.u32 	%rd17, %r34, 4;
	add.s64 	%rd18, %rd1, %rd17;
	ld.global.nc.f32 	%f67, [%rd18];
	fma.rn.f32 	%f68, %f66, %f67, %f126;
	ld.global.nc.f32 	%f69, [%rd16+4];
	ld.global.nc.f32 	%f70, [%rd18+4];
	fma.rn.f32 	%f71, %f69, %f70, %f68;
	ld.global.nc.f32 	%f72, [%rd16+8];
	ld.global.nc.f32 	%f73, [%rd18+8];
	fma.rn.f32 	%f74, %f72, %f73, %f71;
	ld.global.nc.f32 	%f75, [%rd16+12];
	ld.global.nc.f32 	%f76, [%rd18+12];
	fma.rn.f32 	%f77, %f75, %f76, %f74;
	ld.global.nc.f32 	%f78, [%rd16+16];
	ld.global.nc.f32 	%f79, [%rd18+16];
	fma.rn.f32 	%f80, %f78, %f79, %f77;
	ld.global.nc.f32 	%f81, [%rd16+20];
	ld.global.nc.f32 	%f82, [%rd18+20];
	fma.rn.f32 	%f83, %f81, %f82, %f80;
	ld.global.nc.f32 	%f84, [%rd16+24];
	ld.global.nc.f32 	%f85, [%rd18+24];
	fma.rn.f32 	%f86, %f84, %f85, %f83;
	ld.global.nc.f32 	%f87, [%rd16+28];
	ld.global.nc.f32 	%f88, [%rd18+28];
	fma.rn.f32 	%f126, %f87, %f88, %f86;
	add.s32 	%r34, %r34, 8;
$L__BB0_8:
	setp.eq.s32 	%p7, %r11, 0;
	@%p7 bra 	$L__BB0_14;
	and.b32  	%r14, %r23, 3;
	setp.lt.u32 	%p8, %r11, 4;
	@%p8 bra 	$L__BB0_11;
	add.s32 	%r30, %r34, %r2;
	mul.wide.s32 	%rd19, %r30, 4;
	add.s64 	%rd20, %rd2, %rd19;
	ld.global.nc.f32 	%f90, [%rd20];
	mul.wide.u32 	%rd21, %r34, 4;
	add.s64 	%rd22, %rd1, %rd21;
	ld.global.nc.f32 	%f91, [%rd22];
	fma.rn.f32 	%f92, %f90, %f91, %f126;
	ld.global.nc.f32 	%f93, [%rd20+4];
	ld.global.nc.f32 	%f94, [%rd22+4];
	fma.rn.f32 	%f95, %f93, %f94, %f92;
	ld.global.nc.f32 	%f96, [%rd20+8];
	ld.global.nc.f32 	%f97, [%rd22+8];
	fma.rn.f32 	%f98, %f96, %f97, %f95;
	ld.global.nc.f32 	%f99, [%rd20+12];
	ld.global.nc.f32 	%f100, [%rd22+12];
	fma.rn.f32 	%f126, %f99, %f100, %f98;
	add.s32 	%r34, %r34, 4;
$L__BB0_11:
	setp.eq.s32 	%p9, %r14, 0;
	@%p9 bra 	$L__BB0_14;
	mul.wide.u32 	%rd23, %r34, 4;
	add.s64 	%rd30, %rd1, %rd23;
	add.s32 	%r37, %r34, %r2;
	neg.s32 	%r36, %r14;
$L__BB0_13:
	.pragma "nounroll";
	mul.wide.s32 	%rd24, %r37, 4;
	add.s64 	%rd25, %rd2, %rd24;
	ld.global.nc.f32 	%f101, [%rd25];
	ld.global.nc.f32 	%f102, [%rd30];
	fma.rn.f32 	%f126, %f101, %f102, %f126;
	add.s64 	%rd30, %rd30, 4;
	add.s32 	%r37, %r37, 1;
	add.s32 	%r36, %r36, 1;
	setp.ne.s32 	%p10, %r36, 0;
	@%p10 bra 	$L__BB0_13;
$L__BB0_14:
	abs.f32 	%f103, %f126;
	mul.f32 	%f104, %f103, 0f4038AA3B;
	ex2.approx.ftz.f32 	%f105, %f104;
	add.f32 	%f106, %f105, 0f3F800000;
	rcp.approx.ftz.f32 	%f107, %f106;
	fma.rn.f32 	%f108, %f107, 0fC0000000, 0f3F800000;
	setp.ge.f32 	%p11, %f103, 0f41102CB4;
	selp.f32 	%f109, 0f3F800000, %f108, %p11;
	copysign.f32 	%f110, %f126, %f109;
	mul.f32 	%f111, %f126, %f126;
	fma.rn.f32 	%f112, %f111, 0f3C80F082, 0fBD563CAE;
	fma.rn.f32 	%f113, %f112, %f111, 0f3E085941;
	fma.rn.f32 	%f114, %f113, %f111, 0fBEAAA9ED;
	fma.rn.f32 	%f115, %f114, %f111, 0f00000000;
	fma.rn.f32 	%f116, %f115, %f126, %f126;
	setp.ge.f32 	%p12, %f103, 0f3F19999A;
	selp.f32 	%f117, %f110, %f116, %p12;
	cvta.to.global.u64 	%rd26, %rd10;
	mul.wide.s32 	%rd27, %r1, 4;
	add.s64 	%rd28, %rd26, %rd27;
	st.global.f32 	[%rd28], %f117;
$L__BB0_15:
	ret;

}


// ===== COMPILED SASS (sm_100) =====

	.target	sm_100

	.elftype	@"ET_EXEC"


//--------------------- .note.nv.tkinfo           --------------------------
	.section	.note.nv.tkinfo,"",@"SHT_NOTE"
	.sectionflags	@"SHF_NOTE_NV_TKINFO"
	.tkinfo
        /*0018*/ 	.word	0x00000002
        /*0030*/ 	.string	""
        /*0030*/ 	.string	"ptxas"
        /*0030*/ 	.string	"Cuda compilation tools, release 13.0, V13.0.88"
        /*0030*/ 	.string	"Build cuda_13.0.r13.0/compiler.36424714_0"
        /*0030*/ 	.string	"-arch sm_100 -m 64 "



//--------------------- .note.nv.cuinfo           --------------------------
	.section	.note.nv.cuinfo,"",@"SHT_NOTE"
	.sectionflags	@"SHF_NOTE_NV_CUINFO"
        /*0018*/ 	.short	0x0002
        /*001a*/ 	.short	0x0064
        /*001c*/ 	.short	0x0082
	.zero		2


//--------------------- .nv.info                  --------------------------
	.section	.nv.info,"",@"SHT_CUDA_INFO"
	.align	4


	//----- nvinfo : EIATTR_REGCOUNT
	.align		4
        /*0000*/ 	.byte	0x04, 0x2f
        /*0002*/ 	.short	(.L_1 - .L_0)
	.align		4
.L_0:
        /*0004*/ 	.word	index@(_Z13matvec_kernelPKfS0_Pfii)
        /*0008*/ 	.word	0x0000001e


	//----- nvinfo : EIATTR_FRAME_SIZE
	.align		4
.L_1:
        /*000c*/ 	.byte	0x04, 0x11
        /*000e*/ 	.short	(.L_3 - .L_2)
	.align		4
.L_2:
        /*0010*/ 	.word	index@(_Z13matvec_kernelPKfS0_Pfii)
        /*0014*/ 	.word	0x00000000


	//----- nvinfo : EIATTR_MIN_STACK_SIZE
	.align		4
.L_3:
        /*0018*/ 	.byte	0x04, 0x12
        /*001a*/ 	.short	(.L_5 - .L_4)
	.align		4
.L_4:
        /*001c*/ 	.word	index@(_Z13matvec_kernelPKfS0_Pfii)
        /*0020*/ 	.word	0x00000000
.L_5:


//--------------------- .nv.compat                --------------------------
	.section	.nv.compat,"",@"SHT_CUDA_COMPAT_INFO"
	.align	4
        /*0000*/ 	.byte	0x02, 0x09, 0x00, 0x00, 0x02, 0x02, 0x01, 0x00, 0x02, 0x05, 0x05, 0x00, 0x03, 0x07, 0x01, 0x01
        /*0010*/ 	.byte	0x02, 0x03, 0x00, 0x00, 0x02, 0x06, 0x01, 0x00, 0x04, 0x0b, 0x08, 0x00, 0x01, 0x00, 0x00, 0x00
        /*0020*/ 	.byte	0x00, 0x00, 0x00, 0x00


//--------------------- .nv.info._Z13matvec_kernelPKfS0_Pfii --------------------------
	.section	.nv.info._Z13matvec_kernelPKfS0_Pfii,"",@"SHT_CUDA_INFO"
	.sectionflags	@""
	.align	4


	//----- nvinfo : EIATTR_CUDA_API_VERSION
	.align		4
        /*0000*/ 	.byte	0x04, 0x37
        /*0002*/ 	.short	(.L_7 - .L_6)
.L_6:
        /*0004*/ 	.word	0x00000082


	//----- nvinfo : EIATTR_KPARAM_INFO
	.align		4
.L_7:
        /*0008*/ 	.byte	0x04, 0x17
        /*000a*/ 	.short	(.L_9 - .L_8)
.L_8:
        /*000c*/ 	.word	0x00000000
        /*0010*/ 	.short	0x0004
        /*0012*/ 	.short	0x001c
        /*0014*/ 	.byte	0x00, 0xf0, 0x11, 0x00


	//----- nvinfo : EIATTR_KPARAM_INFO
	.align		4
.L_9:
        /*0018*/ 	.byte	0x04, 0x17
        /*001a*/ 	.short	(.L_11 - .L_10)
.L_10:
        /*001c*/ 	.word	0x00000000
        /*0020*/ 	.short	0x0003
        /*0022*/ 	.short	0x0018
        /*0024*/ 	.byte	0x00, 0xf0, 0x11, 0x00


	//----- nvinfo : EIATTR_KPARAM_INFO
	.align		4
.L_11:
        /*0028*/ 	.byte	0x04, 0x17
        /*002a*/ 	.short	(.L_13 - .L_12)
.L_12:
        /*002c*/ 	.word	0x00000000
        /*0030*/ 	.short	0x0002
        /*0032*/ 	.short	0x0010
        /*0034*/ 	.byte	0x00, 0xf5, 0x21, 0x00


	//----- nvinfo : EIATTR_KPARAM_INFO
	.align		4
.L_13:
        /*0038*/ 	.byte	0x04, 0x17
        /*003a*/ 	.short	(.L_15 - .L_14)
.L_14:
        /*003c*/ 	.word	0x00000000
        /*0040*/ 	.short	0x0001
        /*0042*/ 	.short	0x0008
        /*0044*/ 	.byte	0x00, 0xf5, 0x21, 0x00


	//----- nvinfo : EIATTR_KPARAM_INFO
	.align		4
.L_15:
        /*0048*/ 	.byte	0x04, 0x17
        /*004a*/ 	.short	(.L_17 - .L_16)
.L_16:
        /*004c*/ 	.word	0x00000000
        /*0050*/ 	.short	0x0000
        /*0052*/ 	.short	0x0000
        /*0054*/ 	.byte	0x00, 0xf5, 0x21, 0x00


	//----- nvinfo : EIATTR_SPARSE_MMA_MASK
	.align		4
.L_17:
        /*0058*/ 	.byte	0x03, 0x50
        /*005a*/ 	.short	0x0000


	//----- nvinfo : EIATTR_MAXREG_COUNT
	.align		4
        /*005c*/ 	.byte	0x03, 0x1b
        /*005e*/ 	.short	0x00ff


	//----- nvinfo : EIATTR_MERCURY_ISA_VERSION
	.align		4
        /*0060*/ 	.byte	0x03, 0x5f
        /*0062*/ 	.short	0x0101


	//----- nvinfo : EIATTR_VRC_CTA_INIT_COUNT
	.align		4
        /*0064*/ 	.byte	0x02, 0x4a
	.zero		1
	.zero		1


	//----- nvinfo : EIATTR_EXIT_INSTR_OFFSETS
	.align		4
        /*0068*/ 	.byte	0x04, 0x1c
        /*006a*/ 	.short	(.L_19 - .L_18)


	//   ....[0]....
.L_18:
        /*006c*/ 	.word	0x00000070


	//   ....[1]....
        /*0070*/ 	.word	0x00000b90


	//----- nvinfo : EIATTR_CBANK_PARAM_SIZE
	.align		4
.L_19:
        /*0074*/ 	.byte	0x03, 0x19
        /*0076*/ 	.short	0x0020


	//----- nvinfo : EIATTR_PARAM_CBANK
	.align		4
        /*0078*/ 	.byte	0x04, 0x0a
        /*007a*/ 	.short	(.L_21 - .L_20)
	.align		4
.L_20:
        /*007c*/ 	.word	index@(.nv.constant0._Z13matvec_kernelPKfS0_Pfii)
        /*0080*/ 	.short	0x0380
        /*0082*/ 	.short	0x0020


	//----- nvinfo : EIATTR_SW_WAR
	.align		4
.L_21:
        /*0084*/ 	.byte	0x04, 0x36
        /*0086*/ 	.short	(.L_23 - .L_22)
.L_22:
        /*0088*/ 	.word	0x00000008
.L_23:


//--------------------- .nv.callgraph             --------------------------
	.section	.nv.callgraph,"",@"SHT_CUDA_CALLGRAPH"
	.align	4
	.sectionentsize	8
	.align		4
        /*0000*/ 	.word	0x00000000
	.align		4
        /*0004*/ 	.word	0xffffffff
	.align		4
        /*0008*/ 	.word	0x00000000
	.align		4
        /*000c*/ 	.word	0xfffffffe
	.align		4
        /*0010*/ 	.word	0x00000000
	.align		4
        /*0014*/ 	.word	0xfffffffd
	.align		4
        /*0018*/ 	.word	0x00000000
	.align		4
        /*001c*/ 	.word	0xfffffffc


//--------------------- .text._Z13matvec_kernelPKfS0_Pfii --------------------------
	.section	.text._Z13matvec_kernelPKfS0_Pfii,"ax",@progbits
	.align	128
        .global         _Z13matvec_kernelPKfS0_Pfii
        .type           _Z13matvec_kernelPKfS0_Pfii,@function
        .size           _Z13matvec_kernelPKfS0_Pfii,(.L_x_7 - _Z13matvec_kernelPKfS0_Pfii)
        .other          _Z13matvec_kernelPKfS0_Pfii,@"STO_CUDA_ENTRY STV_DEFAULT"
_Z13matvec_kernelPKfS0_Pfii:
.text._Z13matvec_kernelPKfS0_Pfii:
[----:B------:R-:W-:Y:S01]  /*0000*/  LDC R1, c[0x0][0x37c] ;  /* 0x0000df00ff017b82 */ /* 0x000fe20000000800 */
[----:B------:R-:W0:Y:S07]  /*0010*/  S2R R3, SR_TID.X ;  /* 0x0000000000037919 */ /* 0x000e2e0000002100 */
[----:B------:R-:W0:Y:S01]  /*0020*/  S2UR UR4, SR_CTAID.X ;  /* 0x00000000000479c3 */ /* 0x000e220000002500 */
[----:B------:R-:W1:Y:S07]  /*0030*/  LDCU UR5, c[0x0][0x398] ;  /* 0x00007300ff0577ac */ /* 0x000e6e0008000800 */
[----:B------:R-:W0:Y:S02]  /*0040*/  LDC R6, c[0x0][0x360] ;  /* 0x0000d800ff067b82 */ /* 0x000e240000000800 */
[----:B0-----:R-:W-:-:S05]  /*0050*/  IMAD R6, R6, UR4, R3 ;  /* 0x0000000406067c24 */ /* 0x001fca000f8e0203 */
[----:B-1----:R-:W-:-:S13]  /*0060*/  ISETP.GE.AND P0, PT, R6, UR5, PT ;  /* 0x0000000506007c0c */ /* 0x002fda000bf06270 */
[----:B------:R-:W-:Y:S05]  /*0070*/  @P0 EXIT ;  /* 0x000000000000094d */ /* 0x000fea0003800000 */
[----:B------:R-:W0:Y:S01]  /*0080*/  LDCU UR8, c[0x0][0x39c] ;  /* 0x00007380ff0877ac */ /* 0x000e220008000800 */
[----:B------:R-:W-:Y:S01]  /*0090*/  HFMA2 R15, -RZ, RZ, 0, 0 ;  /* 0x00000000ff0f7431 */ /* 0x000fe200000001ff */
[----:B------:R-:W1:Y:S01]  /*00a0*/  LDCU.64 UR16, c[0x0][0x358] ;  /* 0x00006b00ff1077ac */ /* 0x000e620008000a00 */
[----:B0-----:R-:W-:-:S09]  /*00b0*/  UISETP.GE.AND UP0, UPT, UR8, 0x1, UPT ;  /* 0x000000010800788c */ /* 0x001fd2000bf06270 */
[----:B-1----:R-:W-:Y:S05]  /*00c0*/  BRA.U !UP0, `(.L_x_0) ;  /* 0x0000000908607547 */ /* 0x002fea000b800000 */
[----:B------:R-:W-:Y:S02]  /*00d0*/  UISETP.GE.U32.AND UP1, UPT, UR8, 0x10, UPT ;  /* 0x000000100800788c */ /* 0x000fe4000bf26070 */
[----:B------:R-:W-:Y:S01]  /*00e0*/  IMAD R7, R6, UR8, RZ ;  /* 0x0000000806077c24 */ /* 0x000fe2000f8e02ff */
[----:B------:R-:W-:Y:S01]  /*00f0*/  ULOP3.LUT UR9, UR8, 0xf, URZ, 0xc0, !UPT ;  /* 0x0000000f08097892 */ /* 0x000fe2000f8ec0ff */
[----:B------:R-:W-:Y:S02]  /*0100*/  MOV R15, RZ ;  /* 0x000000ff000f7202 */ /* 0x000fe40000000f00 */
[----:B------:R-:W-:Y:S01]  /*0110*/  MOV R8, RZ ;  /* 0x000000ff00087202 */ /* 0x000fe20000000f00 */
[----:B------:R-:W-:Y:S02]  /*0120*/  UISETP.NE.AND UP0, UPT, UR9, URZ, UPT ;  /* 0x000000ff0900728c */ /* 0x000fe4000bf05270 */
[----:B------:R-:W-:Y:S09]  /*0130*/  BRA.U !UP1, `(.L_x_1) ;  /* 0x0000000509147547 */ /* 0x000ff2000b800000 */
[----:B------:R-:W0:Y:S01]  /*0140*/  LDCU.128 UR12, c[0x0][0x380] ;  /* 0x00007000ff0c77ac */ /* 0x000e220008000c00 */
[----:B------:R-:W-:Y:S02]  /*0150*/  MOV R15, RZ ;  /* 0x000000ff000f7202 */ /* 0x000fe40000000f00 */
[----:B------:R-:W-:Y:S01]  /*0160*/  MOV R0, R7 ;  /* 0x0000000700007202 */ /* 0x000fe20000000f00 */
[----:B------:R-:W-:-:S04]  /*0170*/  ULOP3.LUT UR10, UR8, 0x7ffffff0, URZ, 0xc0, !UPT ;  /* 0x7ffffff0080a7892 */ /* 0x000fc8000f8ec0ff */
[----:B------:R-:W-:Y:S02]  /*0180*/  UIADD3 UR11, UPT, UPT, -UR10, URZ, URZ ;  /* 0x000000ff0a0b7290 */ /* 0x000fe4000fffe1ff */
[----:B------:R-:W-:Y:S01]  /*0190*/  MOV R8, UR10 ;  /* 0x0000000a00087c02 */ /* 0x000fe20008000f00 */
[----:B0-----:R-:W-:Y:S02]  /*01a0*/  UIADD3 UR4, UP2, UPT, UR14, 0x20, URZ ;  /* 0x000000200e047890 */ /* 0x001fe4000ff5e0ff */
[----:B------:R-:W-:Y:S02]  /*01b0*/  UIADD3 UR6, UP1, UPT, UR12, 0x20, URZ ;  /* 0x000000200c067890 */ /* 0x000fe4000ff3e0ff */
[----:B------:R-:W-:Y:S02]  /*01c0*/  UIADD3.X UR5, UPT, UPT, URZ, UR15, URZ, UP2, !UPT ;  /* 0x0000000fff057290 */ /* 0x000fe400097fe4ff */
[----:B------:R-:W-:Y:S01]  /*01d0*/  MOV R2, UR4 ;  /* 0x0000000400027c02 */ /* 0x000fe20008000f00 */
[----:B------:R-:W-:-:S03]  /*01e0*/  UIADD3.X UR7, UPT, UPT, URZ, UR13, URZ, UP1, !UPT ;  /* 0x0000000dff077290 */ /* 0x000fc60008ffe4ff */
[----:B------:R-:W-:-:S09]  /*01f0*/  MOV R3, UR5 ;  /* 0x0000000500037c02 */ /* 0x000fd20008000f00 */
.L_x_2:
[----:B------:R-:W-:Y:S01]  /*0200*/  MOV R4, UR6 ;  /* 0x0000000600047c02 */ /* 0x000fe20008000f00 */
[----:B------:R-:W2:Y:S01]  /*0210*/  LDG.E.CONSTANT R17, desc[UR16][R2.64+-0x20] ;  /* 0xffffe01002117981 */ /* 0x000ea2000c1e9900 */
[----:B------:R-:W-:-:S03]  /*0220*/  MOV R5, UR7 ;  /* 0x0000000700057c02 */ /* 0x000fc60008000f00 */
[----:B------:R-:W3:Y:S01]  /*0230*/  LDG.E.CONSTANT R25, desc[UR16][R2.64+-0x1c] ;  /* 0xffffe41002197981 */ /* 0x000ee2000c1e9900 */
[----:B------:R-:W-:-:S03]  /*0240*/  IMAD.WIDE R4, R0, 0x4, R4 ;  /* 0x0000000400047825 */ /* 0x000fc600078e0204 */
[----:B------:R-:W4:Y:S04]  /*0250*/  LDG.E.CONSTANT R19, desc[UR16][R2.64+-0x18] ;  /* 0xffffe81002137981 */ /* 0x000f28000c1e9900 */
[----:B------:R-:W2:Y:S04]  /*0260*/  LDG.E.CONSTANT R16, desc[UR16][R4.64+-0x20] ;  /* 0xffffe01004107981 */ /* 0x000ea8000c1e9900 */
[----:B------:R-:W3:Y:S04]  /*0270*/  LDG.E.CONSTANT R18, desc[UR16][R4.64+-0x1c] ;  /* 0xffffe41004127981 */ /* 0x000ee8000c1e9900 */
[----:B------:R-:W4:Y:S04]  /*0280*/  LDG.E.CONSTANT R20, desc[UR16][R4.64+-0x18] ;  /* 0xffffe81004147981 */ /* 0x000f28000c1e9900 */
[----:B------:R-:W5:Y:S04]  /*0290*/  LDG.E.CONSTANT R22, desc[UR16][R2.64+-0x14] ;  /* 0xffffec1002167981 */ /* 0x000f68000c1e9900 */
        /* <DEDUP_REMOVED lines=8> */
[----:B------:R-:W5:Y:S01]  /*0320*/  LDG.E.CONSTANT R14, desc[UR16][R4.64+-0x4] ;  /* 0xfffffc10040e7981 */ /* 0x000f62000c1e9900 */
[----:B--2---:R-:W-:-:S03]  /*0330*/  FFMA R17, R16, R17, R15 ;  /* 0x0000001110117223 */ /* 0x004fc6000000000f */
[----:B------:R-:W2:Y:S04]  /*0340*/  LDG.E.CONSTANT R15, desc[UR16][R2.64] ;  /* 0x00000010020f7981 */ /* 0x000ea8000c1e9900 */
[----:B------:R-:W2:Y:S01]  /*0350*/  LDG.E.CONSTANT R16, desc[UR16][R4.64] ;  /* 0x0000001004107981 */ /* 0x000ea2000c1e9900 */
[----:B---3--:R-:W-:-:S03]  /*0360*/  FFMA R25, R18, R25, R17 ;  /* 0x0000001912197223 */ /* 0x008fc60000000011 */
[----:B------:R-:W3:Y:S01]  /*0370*/  LDG.E.CONSTANT R17, desc[UR16][R2.64+0x4] ;  /* 0x0000041002117981 */ /* 0x000ee2000c1e9900 */
[----:B----4-:R-:W-:-:S03]  /*0380*/  FFMA R26, R20, R19, R25 ;  /* 0x00000013141a7223 */ /* 0x010fc60000000019 */
[----:B------:R-:W3:Y:S04]  /*0390*/  LDG.E.CONSTANT R18, desc[UR16][R4.64+0x4] ;  /* 0x0000041004127981 */ /* 0x000ee8000c1e9900 */
[----:B------:R-:W4:Y:S01]  /*03a0*/  LDG.E.CONSTANT R20, desc[UR16][R2.64+0x8] ;  /* 0x0000081002147981 */ /* 0x000f22000c1e9900 */
[----:B-----5:R-:W-:-:S03]  /*03b0*/  FFMA R25, R21, R22, R26 ;  /* 0x0000001615197223 */ /* 0x020fc6000000001a */
[----:B------:R-:W4:Y:S04]  /*03c0*/  LDG.E.CONSTANT R19, desc[UR16][R4.64+0x8] ;  /* 0x0000081004137981 */ /* 0x000f28000c1e9900 */
[----:B------:R-:W5:Y:S01]  /*03d0*/  LDG.E.CONSTANT R22, desc[UR16][R2.64+0xc] ;  /* 0x00000c1002167981 */ /* 0x000f62000c1e9900 */
[----:B------:R-:W-:-:S03]  /*03e0*/  FFMA R25, R24, R23, R25 ;  /* 0x0000001718197223 */ /* 0x000fc60000000019 */
[----:B------:R-:W5:Y:S04]  /*03f0*/  LDG.E.CONSTANT R21, desc[UR16][R4.64+0xc] ;  /* 0x00000c1004157981 */ /* 0x000f68000c1e9900 */
[----:B------:R-:W5:Y:S01]  /*0400*/  LDG.E.CONSTANT R24, desc[UR16][R2.64+0x10] ;  /* 0x0000101002187981 */ /* 0x000f62000c1e9900 */
[----:B------:R-:W-:-:S03]  /*0410*/  FFMA R25, R10, R9, R25 ;  /* 0x000000090a197223 */ /* 0x000fc60000000019 */
[----:B------:R-:W5:Y:S04]  /*0420*/  LDG.E.CONSTANT R23, desc[UR16][R4.64+0x10] ;  /* 0x0000101004177981 */ /* 0x000f68000c1e9900 */
[----:B------:R-:W5:Y:S01]  /*0430*/  LDG.E.CONSTANT R10, desc[UR16][R2.64+0x14] ;  /* 0x00001410020a7981 */ /* 0x000f62000c1e9900 */
[----:B------:R-:W-:-:S03]  /*0440*/  FFMA R27, R12, R11, R25 ;  /* 0x0000000b0c1b7223 */ /* 0x000fc60000000019 */
[----:B------:R-:W5:Y:S04]  /*0450*/  LDG.E.CONSTANT R9, desc[UR16][R4.64+0x14] ;  /* 0x0000141004097981 */ /* 0x000f68000c1e9900 */
[----:B------:R-:W5:Y:S04]  /*0460*/  LDG.E.CONSTANT R11, desc[UR16][R2.64+0x18] ;  /* 0x00001810020b7981 */ /* 0x000f68000c1e9900 */
[----:B------:R-:W5:Y:S04]  /*0470*/  LDG.E.CONSTANT R12, desc[UR16][R4.64+0x18] ;  /* 0x00001810040c7981 */ /* 0x000f68000c1e9900 */
[----:B------:R-:W5:Y:S04]  /*0480*/  LDG.E.CONSTANT R25, desc[UR16][R4.64+0x1c] ;  /* 0x00001c1004197981 */ /* 0x000f68000c1e9900 */
[----:B------:R0:W5:Y:S01]  /*0490*/  LDG.E.CONSTANT R26, desc[UR16][R2.64+0x1c] ;  /* 0x00001c10021a7981 */ /* 0x000162000c1e9900 */
[----:B------:R-:W-:Y:S01]  /*04a0*/  FFMA R13, R14, R13, R27 ;  /* 0x0000000d0e0d7223 */ /* 0x000fe2000000001b */
[----:B------:R-:W-:-:S04]  /*04b0*/  UIADD3 UR11, UPT, UPT, UR11, 0x10, URZ ;  /* 0x000000100b0b7890 */ /* 0x000fc8000fffe0ff */
[----:B------:R-:W-:Y:S01]  /*04c0*/  UISETP.NE.AND UP1, UPT, UR11, URZ, UPT ;  /* 0x000000ff0b00728c */ /* 0x000fe2000bf25270 */
[----:B0-----:R-:W-:Y:S02]  /*04d0*/  IADD3 R2, P0, PT, R2, 0x40, RZ ;  /* 0x0000004002027810 */ /* 0x001fe40007f1e0ff */
[----:B------:R-:W-:Y:S02]  /*04e0*/  IADD3 R0, PT, PT, R0, 0x10, RZ ;  /* 0x0000001000007810 */ /* 0x000fe40007ffe0ff */
[----:B------:R-:W-:Y:S01]  /*04f0*/  IADD3.X R3, PT, PT, RZ, R3, RZ, P0, !PT ;  /* 0x00000003ff037210 */ /* 0x000fe200007fe4ff */
[----:B--2---:R-:W-:-:S04]  /*0500*/  FFMA R13, R16, R15, R13 ;  /* 0x0000000f100d7223 */ /* 0x004fc8000000000d */
[----:B---3--:R-:W-:-:S04]  /*0510*/  FFMA R18, R18, R17, R13 ;  /* 0x0000001112127223 */ /* 0x008fc8000000000d */
[----:B----4-:R-:W-:-:S04]  /*0520*/  FFMA R18, R19, R20, R18 ;  /* 0x0000001413127223 */ /* 0x010fc80000000012 */
[----:B-----5:R-:W-:-:S04]  /*0530*/  FFMA R18, R21, R22, R18 ;  /* 0x0000001615127223 */ /* 0x020fc80000000012 */
[----:B------:R-:W-:-:S04]  /*0540*/  FFMA R18, R23, R24, R18 ;  /* 0x0000001817127223 */ /* 0x000fc80000000012 */
[----:B------:R-:W-:-:S04]  /*0550*/  FFMA R9, R9, R10, R18 ;  /* 0x0000000a09097223 */ /* 0x000fc80000000012 */
[----:B------:R-:W-:-:S04]  /*0560*/  FFMA R12, R12, R11, R9 ;  /* 0x0000000b0c0c7223 */ /* 0x000fc80000000009 */
[----:B------:R-:W-:Y:S01]  /*0570*/  FFMA R15, R25, R26, R12 ;  /* 0x0000001a190f7223 */ /* 0x000fe2000000000c */
[----:B------:R-:W-:Y:S06]  /*0580*/  BRA.U UP1, `(.L_x_2) ;  /* 0xfffffffd011c7547 */ /* 0x000fec000b83ffff */
.L_x_1:
[----:B------:R-:W-:Y:S05]  /*0590*/  BRA.U !UP0, `(.L_x_0) ;  /* 0x00000005082c7547 */ /* 0x000fea000b800000 */
[----:B------:R-:W-:Y:S02]  /*05a0*/  UISETP.GE.U32.AND UP0, UPT, UR9, 0x8, UPT ;  /* 0x000000080900788c */ /* 0x000fe4000bf06070 */
[----:B------:R-:W-:-:S04]  /*05b0*/  ULOP3.LUT UR5, UR8, 0x7, URZ, 0xc0, !UPT ;  /* 0x0000000708057892 */ /* 0x000fc8000f8ec0ff */
[----:B------:R-:W-:-:S03]  /*05c0*/  UISETP.NE.AND UP1, UPT, UR5, URZ, UPT ;  /* 0x000000ff0500728c */ /* 0x000fc6000bf25270 */
[----:B------:R-:W-:Y:S08]  /*05d0*/  BRA.U !UP0, `(.L_x_3) ;  /* 0x0000000108787547 */ /* 0x000ff0000b800000 */
[----:B------:R-:W0:Y:S01]  /*05e0*/  LDC.64 R2, c[0x0][0x380] ;  /* 0x0000e000ff027b82 */ /* 0x000e220000000a00 */
[----:B------:R-:W-:-:S07]  /*05f0*/  IADD3 R9, PT, PT, R7, R8, RZ ;  /* 0x0000000807097210 */ /* 0x000fce0007ffe0ff */
[----:B------:R-:W1:Y:S01]  /*0600*/  LDC.64 R4, c[0x0][0x388] ;  /* 0x0000e200ff047b82 */ /* 0x000e620000000a00 */
[----:B0-----:R-:W-:-:S05]  /*0610*/  IMAD.WIDE R2, R9, 0x4, R2 ;  /* 0x0000000409027825 */ /* 0x001fca00078e0202 */
[----:B------:R-:W2:Y:S01]  /*0620*/  LDG.E.CONSTANT R10, desc[UR16][R2.64] ;  /* 0x00000010020a7981 */ /* 0x000ea2000c1e9900 */
[----:B-1----:R-:W-:-:S03]  /*0630*/  IMAD.WIDE.U32 R4, R8, 0x4, R4 ;  /* 0x0000000408047825 */ /* 0x002fc600078e0004 */
[----:B------:R-:W3:Y:S04]  /*0640*/  LDG.E.CONSTANT R13, desc[UR16][R2.64+0x4] ;  /* 0x00000410020d7981 */ /* 0x000ee8000c1e9900 */
[----:B------:R-:W2:Y:S04]  /*0650*/  LDG.E.CONSTANT R11, desc[UR16][R4.64] ;  /* 0x00000010040b7981 */ /* 0x000ea8000c1e9900 */
[----:B------:R-:W3:Y:S04]  /*0660*/  LDG.E.CONSTANT R12, desc[UR16][R4.64+0x4] ;  /* 0x00000410040c7981 */ /* 0x000ee8000c1e9900 */
[----:B------:R-:W4:Y:S04]  /*0670*/  LDG.E.CONSTANT R17, desc[UR16][R2.64+0x8] ;  /* 0x0000081002117981 */ /* 0x000f28000c1e9900 */
        /* <DEDUP_REMOVED lines=11> */
[----:B------:R-:W-:Y:S01]  /*0730*/  IADD3 R8, PT, PT, R8, 0x8, RZ ;  /* 0x0000000808087810 */ /* 0x000fe20007ffe0ff */
[----:B--2---:R-:W-:-:S04]  /*0740*/  FFMA R10, R10, R11, R15 ;  /* 0x0000000b0a0a7223 */ /* 0x004fc8000000000f */
[----:B---3--:R-:W-:-:S04]  /*0750*/  FFMA R10, R13, R12, R10 ;  /* 0x0000000c0d0a7223 */ /* 0x008fc8000000000a */
[----:B----4-:R-:W-:-:S04]  /*0760*/  FFMA R10, R17, R14, R10 ;  /* 0x0000000e110a7223 */ /* 0x010fc8000000000a */
[----:B-----5:R-:W-:-:S04]  /*0770*/  FFMA R10, R19, R16, R10 ;  /* 0x00000010130a7223 */ /* 0x020fc8000000000a */
[----:B------:R-:W-:-:S04]  /*0780*/  FFMA R10, R21, R18, R10 ;  /* 0x00000012150a7223 */ /* 0x000fc8000000000a */
[----:B------:R-:W-:-:S04]  /*0790*/  FFMA R23, R23, R20, R10 ;  /* 0x0000001417177223 */ /* 0x000fc8000000000a */
[----:B------:R-:W-:-:S04]  /*07a0*/  FFMA R0, R0, R9, R23 ;  /* 0x0000000900007223 */ /* 0x000fc80000000017 */
[----:B------:R-:W-:-:S07]  /*07b0*/  FFMA R15, R25, R22, R0 ;  /* 0x00000016190f7223 */ /* 0x000fce0000000000 */
.L_x_3:
        /* <DEDUP_REMOVED lines=17> */
[----:B------:R-:W5:Y:S01]  /*08d0*/  LDG.E.CONSTANT R14, desc[UR16][R4.64+0xc] ;  /* 0x00000c10040e7981 */ /* 0x000f62000c1e9900 */
[----:B------:R-:W-:Y:S01]  /*08e0*/  IADD3 R8, PT, PT, R8, 0x4, RZ ;  /* 0x0000000408087810 */ /* 0x000fe20007ffe0ff */
[----:B--2---:R-:W-:-:S04]  /*08f0*/  FFMA R0, R0, R9, R15 ;  /* 0x0000000900007223 */ /* 0x004fc8000000000f */
[----:B---3--:R-:W-:-:S04]  /*0900*/  FFMA R0, R11, R10, R0 ;  /* 0x0000000a0b007223 */ /* 0x008fc80000000000 */
[----:B----4-:R-:W-:-:S04]  /*0910*/  FFMA R0, R13, R12, R0 ;  /* 0x0000000c0d007223 */ /* 0x010fc80000000000 */
[----:B-----5:R-:W-:-:S07]  /*0920*/  FFMA R15, R17, R14, R0 ;  /* 0x0000000e110f7223 */ /* 0x020fce0000000000 */
.L_x_4:
[----:B------:R-:W-:Y:S05]  /*0930*/  BRA.U !UP1, `(.L_x_0) ;  /* 0x0000000109447547 */ /* 0x000fea000b800000 */
[----:B------:R-:W0:Y:S01]  /*0940*/  LDC.64 R2, c[0x0][0x388] ;  /* 0x0000e200ff027b82 */ /* 0x000e220000000a00 */
[----:B------:R-:W-:Y:S01]  /*0950*/  IADD3 R7, PT, PT, R7, R8, RZ ;  /* 0x0000000807077210 */ /* 0x000fe20007ffe0ff */
[----:B------:R-:W-:-:S06]  /*0960*/  UIADD3 UR4, UPT, UPT, -UR4, URZ, URZ ;  /* 0x000000ff04047290 */ /* 0x000fcc000fffe1ff */
[----:B------:R-:W1:Y:S01]  /*0970*/  LDC.64 R10, c[0x0][0x380] ;  /* 0x0000e000ff0a7b82 */ /* 0x000e620000000a00 */
[----:B0-----:R-:W-:-:S03]  /*0980*/  IMAD.WIDE.U32 R2, R8, 0x4, R2 ;  /* 0x0000000408027825 */ /* 0x001fc600078e0002 */
[----:B------:R-:W-:Y:S02]  /*0990*/  MOV R4, R2 ;  /* 0x0000000200047202 */ /* 0x000fe40000000f00 */
[----:B------:R-:W-:-:S07]  /*09a0*/  MOV R5, R3 ;  /* 0x0000000300057202 */ /* 0x000fce0000000f00 */
.L_x_5:
[----:B-1----:R-:W-:Y:S01]  /*09b0*/  IMAD.WIDE R2, R7, 0x4, R10 ;  /* 0x0000000407027825 */ /* 0x002fe200078e020a */
[----:B------:R0:W2:Y:S05]  /*09c0*/  LDG.E.CONSTANT R0, desc[UR16][R4.64] ;  /* 0x0000001004007981 */ /* 0x0000aa000c1e9900 */
[----:B------:R-:W2:Y:S01]  /*09d0*/  LDG.E.CONSTANT R2, desc[UR16][R2.64] ;  /* 0x0000001002027981 */ /* 0x000ea2000c1e9900 */
[----:B------:R-:W-:-:S04]  /*09e0*/  UIADD3 UR4, UPT, UPT, UR4, 0x1, URZ ;  /* 0x0000000104047890 */ /* 0x000fc8000fffe0ff */
[----:B------:R-:W-:Y:S01]  /*09f0*/  UISETP.NE.AND UP0, UPT, UR4, URZ, UPT ;  /* 0x000000ff0400728c */ /* 0x000fe2000bf05270 */
[----:B0-----:R-:W-:Y:S02]  /*0a00*/  IADD3 R4, P0, PT, R4, 0x4, RZ ;  /* 0x0000000404047810 */ /* 0x001fe40007f1e0ff */
[----:B------:R-:W-:Y:S02]  /*0a10*/  IADD3 R7, PT, PT, R7, 0x1, RZ ;  /* 0x0000000107077810 */ /* 0x000fe40007ffe0ff */
[----:B------:R-:W-:Y:S01]  /*0a20*/  IADD3.X R5, PT, PT, RZ, R5, RZ, P0, !PT ;  /* 0x00000005ff057210 */ /* 0x000fe200007fe4ff */
[----:B--2---:R-:W-:-:S03]  /*0a30*/  FFMA R15, R2, R0, R15 ;  /* 0x00000000020f7223 */ /* 0x004fc6000000000f */
[----:B------:R-:W-:Y:S05]  /*0a40*/  BRA.U UP0, `(.L_x_5) ;  /* 0xfffffffd00d87547 */ /* 0x000fea000b83ffff */
.L_x_0:
[C---:B------:R-:W-:Y:S01]  /*0a50*/  FMUL R0, |R15|.reuse, 2.8853900432586669922 ;  /* 0x4038aa3b0f007820 */ /* 0x040fe20000400200 */
[----:B------:R-:W0:Y:S01]  /*0a60*/  LDC.64 R2, c[0x0][0x390] ;  /* 0x0000e400ff027b82 */ /* 0x000e220000000a00 */
[----:B------:R-:W-:Y:S01]  /*0a70*/  MOV R8, 0x3c80f082 ;  /* 0x3c80f08200087802 */ /* 0x000fe20000000f00 */
[----:B------:R-:W-:Y:S01]  /*0a80*/  FMUL R7, R15, R15 ;  /* 0x0000000f0f077220 */ /* 0x000fe20000400000 */
[----:B------:R-:W-:Y:S02]  /*0a90*/  MOV R5, 0x3f800000 ;  /* 0x3f80000000057802 */ /* 0x000fe40000000f00 */
[----:B------:R-:W1:Y:S01]  /*0aa0*/  MUFU.EX2 R0, R0 ;  /* 0x0000000000007308 */ /* 0x000e620000000800 */
[----:B------:R-:W-:Y:S01]  /*0ab0*/  FFMA R8, R7, R8, -0.052303962409496307373 ;  /* 0xbd563cae07087423 */ /* 0x000fe20000000008 */
[C---:B------:R-:W-:Y:S02]  /*0ac0*/  FSETP.GE.AND P1, PT, |R15|.reuse, 0.60000002384185791016, PT ;  /* 0x3f19999a0f00780b */ /* 0x040fe40003f26200 */
[----:B------:R-:W-:Y:S01]  /*0ad0*/  FSETP.GE.AND P0, PT, |R15|, 9.010913848876953125, PT ;  /* 0x41102cb40f00780b */ /* 0x000fe20003f06200 */
[----:B-1----:R-:W-:Y:S01]  /*0ae0*/  FADD R4, R0, 1 ;  /* 0x3f80000000047421 */ /* 0x002fe20000000000 */
[----:B------:R-:W-:-:S04]  /*0af0*/  FFMA R0, R7, R8, 0.1331529766321182251 ;  /* 0x3e08594107007423 */ /* 0x000fc80000000008 */
[C---:B------:R-:W-:Y:S01]  /*0b00*/  FFMA R0, R7.reuse, R0, -0.33332768082618713379 ;  /* 0xbeaaa9ed07007423 */ /* 0x040fe20000000000 */
[----:B------:R-:W1:Y:S03]  /*0b10*/  MUFU.RCP R4, R4 ;  /* 0x0000000400047308 */ /* 0x000e660000001000 */
[----:B------:R-:W-:Y:S01]  /*0b20*/  FFMA R0, R7, R0, RZ ;  /* 0x0000000007007223 */ /* 0x000fe200000000ff */
[----:B0-----:R-:W-:-:S04]  /*0b30*/  IMAD.WIDE R6, R6, 0x4, R2 ;  /* 0x0000000406067825 */ /* 0x001fc800078e0202 */
[----:B-1----:R-:W-:-:S05]  /*0b40*/  FFMA R5, R4, -2, R5 ;  /* 0xc000000004057823 */ /* 0x002fca0000000005 */
[----:B------:R-:W-:-:S04]  /*0b50*/  FSEL R8, R5, 1, !P0 ;  /* 0x3f80000005087808 */ /* 0x000fc80004000000 */
[--C-:B------:R-:W-:Y:S01]  /*0b60*/  LOP3.LUT R5, R8, 0x80000000, R15.reuse, 0xb8, !PT ;  /* 0x8000000008057812 */ /* 0x100fe200078eb80f */
[----:B------:R-:W-:-:S05]  /*0b70*/  @!P1 FFMA R5, R0, R15, R15 ;  /* 0x0000000f00059223 */ /* 0x000fca000000000f */
[----:B------:R-:W-:Y:S01]  /*0b80*/  STG.E desc[UR16][R6.64], R5 ;  /* 0x0000000506007986 */ /* 0x000fe2000c101910 */
[----:B------:R-:W-:Y:S05]  /*0b90*/  EXIT ;  /* 0x000000000000794d */ /* 0x000fea0003800000 */
.L_x_6:
[----:B------:R-:W-:-:S00]  /*0ba0*/  BRA `(.L_x_6) ;  /* 0xfffffffc00fc7947 */ /* 0x000fc0000383ffff */
[----:B------:R-:W-:-:S00]  /*0bb0*/  NOP ;  /* 0x0000000000007918 */ /* 0x000fc00000000000 */
        /* <DEDUP_REMOVED lines=12> */
.L_x_7:


//--------------------- .nv.shared.reserved.0     --------------------------
	.section	.nv.shared.reserved.0,"aw",@nobits
	.weak		__nv_reservedSMEM_offset_0_alias
	.size		__nv_reservedSMEM_offset_0_alias, 0, 64
	.other		__nv_reservedSMEM_offset_0_alias,@"STO_CUDA_RESERVED_SHARED STV_DEFAULT"
__nv_reservedSMEM_offset_0_alias:
	.zero		0
	.zero		64


//--------------------- .nv.constant0._Z13matvec_kernelPKfS0_Pfii --------------------------
	.section	.nv.constant0._Z13matvec_kernelPKfS0_Pfii,"a",@progbits
	.sectionflags	@""
	.align	4
.nv.constant0._Z13matvec_kernelPKfS0_Pfii:
	.zero		928


//--------------------- SYMBOLS --------------------------

	.type		.nv.reservedSmem.offset0,@object
	.size		.nv.reservedSmem.offset0,0x4
